	.headerflags	@"EF_CUDA_TEXMODE_UNIFIED EF_CUDA_64BIT_ADDRESS EF_CUDA_ACCELERATORS EF_CUDA_SM90 EF_CUDA_VIRTUAL_SM(EF_CUDA_SM90)"
	.elftype	@"ET_EXEC"


//--------------------- .nv.info                  --------------------------
	.section	.nv.info,"",@"SHT_CUDA_INFO"
	.align	4


	//----- nvinfo : EIATTR_REGCOUNT
	.align		4
        /*0000*/ 	.byte	0x04, 0x2f
        /*0002*/ 	.short	(.L_1 - .L_0)
	.align		4
.L_0:
        /*0004*/ 	.word	index@(triton_poi_fused_native_group_norm_silu_25)
        /*0008*/ 	.word	0x00000012


	//----- nvinfo : EIATTR_MIN_STACK_SIZE
	.align		4
.L_1:
        /*000c*/ 	.byte	0x04, 0x12
        /*000e*/ 	.short	(.L_3 - .L_2)
	.align		4
.L_2:
        /*0010*/ 	.word	index@(triton_poi_fused_native_group_norm_silu_25)
        /*0014*/ 	.word	0x00000000


	//----- nvinfo : EIATTR_FRAME_SIZE
	.align		4
.L_3:
        /*0018*/ 	.byte	0x04, 0x11
        /*001a*/ 	.short	(.L_5 - .L_4)
	.align		4
.L_4:
        /*001c*/ 	.word	index@(triton_poi_fused_native_group_norm_silu_25)
        /*0020*/ 	.word	0x00000000


	//----- nvinfo : EIATTR_MIN_STACK_SIZE
	.align		4
.L_5:
        /*0024*/ 	.byte	0x04, 0x12
        /*0026*/ 	.short	(.L_7 - .L_6)
	.align		4
.L_6:
        /*0028*/ 	.word	index@(triton_poi_fused_native_group_norm_silu_25)
        /*002c*/ 	.word	0x00000000
.L_7:


//--------------------- .nv.info.triton_poi_fused_native_group_norm_silu_25 --------------------------
	.section	.nv.info.triton_poi_fused_native_group_norm_silu_25,"",@"SHT_CUDA_INFO"
	.sectionflags	@""
	.align	4


	//----- nvinfo : EIATTR_CUDA_API_VERSION
	.align		4
        /*0000*/ 	.byte	0x04, 0x37
        /*0002*/ 	.short	(.L_9 - .L_8)
.L_8:
        /*0004*/ 	.word	0x0000007c


	//----- nvinfo : EIATTR_KPARAM_INFO
	.align		4
.L_9:
        /*0008*/ 	.byte	0x04, 0x17
        /*000a*/ 	.short	(.L_11 - .L_10)
.L_10:
        /*000c*/ 	.word	0x00000000
        /*0010*/ 	.short	0x0006
        /*0012*/ 	.short	0x0030
        /*0014*/ 	.byte	0x00, 0xf0, 0x11, 0x00


	//----- nvinfo : EIATTR_KPARAM_INFO
	.align		4
.L_11:
        /*0018*/ 	.byte	0x04, 0x17
        /*001a*/ 	.short	(.L_13 - .L_12)
.L_12:
        /*001c*/ 	.word	0x00000000
        /*0020*/ 	.short	0x0005
        /*0022*/ 	.short	0x0028
        /*0024*/ 	.byte	0x00, 0xf4, 0x21, 0x00


	//----- nvinfo : EIATTR_KPARAM_INFO
	.align		4
.L_13:
        /*0028*/ 	.byte	0x04, 0x17
        /*002a*/ 	.short	(.L_15 - .L_14)
.L_14:
        /*002c*/ 	.word	0x00000000
        /*0030*/ 	.short	0x0004
        /*0032*/ 	.short	0x0020
        /*0034*/ 	.byte	0x00, 0xf4, 0x21, 0x00


	//----- nvinfo : EIATTR_KPARAM_INFO
	.align		4
.L_15:
        /*0038*/ 	.byte	0x04, 0x17
        /*003a*/ 	.short	(.L_17 - .L_16)
.L_16:
        /*003c*/ 	.word	0x00000000
        /*0040*/ 	.short	0x0003
        /*0042*/ 	.short	0x0018
        /*0044*/ 	.byte	0x00, 0xf4, 0x21, 0x00


	//----- nvinfo : EIATTR_KPARAM_INFO
	.align		4
.L_17:
        /*0048*/ 	.byte	0x04, 0x17
        /*004a*/ 	.short	(.L_19 - .L_18)
.L_18:
        /*004c*/ 	.word	0x00000000
        /*0050*/ 	.short	0x0002
        /*0052*/ 	.short	0x0010
        /*0054*/ 	.byte	0x00, 0xf4, 0x21, 0x00


	//----- nvinfo : EIATTR_KPARAM_INFO
	.align		4
.L_19:
        /*0058*/ 	.byte	0x04, 0x17
        /*005a*/ 	.short	(.L_21 - .L_20)
.L_20:
        /*005c*/ 	.word	0x00000000
        /*0060*/ 	.short	0x0001
        /*0062*/ 	.short	0x0008
        /*0064*/ 	.byte	0x00, 0xf4, 0x21, 0x00


	//----- nvinfo : EIATTR_KPARAM_INFO
	.align		4
.L_21:
        /*0068*/ 	.byte	0x04, 0x17
        /*006a*/ 	.short	(.L_23 - .L_22)
.L_22:
        /*006c*/ 	.word	0x00000000
        /*0070*/ 	.short	0x0000
        /*0072*/ 	.short	0x0000
        /*0074*/ 	.byte	0x00, 0xf4, 0x21, 0x00


	//----- nvinfo : EIATTR_SPARSE_MMA_MASK
	.align		4
.L_23:
        /*0078*/ 	.byte	0x03, 0x50
        /*007a*/ 	.short	0x0000


	//----- nvinfo : EIATTR_MAXREG_COUNT
	.align		4
        /*007c*/ 	.byte	0x03, 0x1b
        /*007e*/ 	.short	0x00ff


	//----- nvinfo : EIATTR_EXIT_INSTR_OFFSETS
	.align		4
        /*0080*/ 	.byte	0x04, 0x1c
        /*0082*/ 	.short	(.L_25 - .L_24)


	//   ....[0]....
.L_24:
        /*0084*/ 	.word	0x00000440


	//----- nvinfo : EIATTR_REQNTID
	.align		4
.L_25:
        /*0088*/ 	.byte	0x04, 0x10
        /*008a*/ 	.short	(.L_27 - .L_26)
.L_26:
        /*008c*/ 	.word	0x00000080
        /*0090*/ 	.word	0x00000001
        /*0094*/ 	.word	0x00000001


	//----- nvinfo : EIATTR_CBANK_PARAM_SIZE
	.align		4
.L_27:
        /*0098*/ 	.byte	0x03, 0x19
        /*009a*/ 	.short	0x0034


	//----- nvinfo : EIATTR_PARAM_CBANK
	.align		4
        /*009c*/ 	.byte	0x04, 0x0a
        /*009e*/ 	.short	(.L_29 - .L_28)
	.align		4
.L_28:
        /*00a0*/ 	.word	index@(.nv.constant0.triton_poi_fused_native_group_norm_silu_25)
        /*00a4*/ 	.short	0x0210
        /*00a6*/ 	.short	0x0034


	//----- nvinfo : EIATTR_SW_WAR
	.align		4
.L_29:
        /*00a8*/ 	.byte	0x04, 0x36
        /*00aa*/ 	.short	(.L_31 - .L_30)
.L_30:
        /*00ac*/ 	.word	0x00000008
.L_31:


//--------------------- .nv.callgraph             --------------------------
	.section	.nv.callgraph,"",@"SHT_CUDA_CALLGRAPH"
	.align	4
	.sectionentsize	8
	.align		4
        /*0000*/ 	.word	0x00000000
	.align		4
        /*0004*/ 	.word	0xffffffff
	.align		4
        /*0008*/ 	.word	0x00000000
	.align		4
        /*000c*/ 	.word	0xfffffffe
	.align		4
        /*0010*/ 	.word	0x00000000
	.align		4
        /*0014*/ 	.word	0xfffffffd
	.align		4
        /*0018*/ 	.word	0x00000000
	.align		4
        /*001c*/ 	.word	0xfffffffc


//--------------------- .text.triton_poi_fused_native_group_norm_silu_25 --------------------------
	.section	.text.triton_poi_fused_native_group_norm_silu_25,"ax",@progbits
	.align	128
        .global         triton_poi_fused_native_group_norm_silu_25
        .type           triton_poi_fused_native_group_norm_silu_25,@function
        .size           triton_poi_fused_native_group_norm_silu_25,(.L_x_1 - triton_poi_fused_native_group_norm_silu_25)
        .other          triton_poi_fused_native_group_norm_silu_25,@"STO_CUDA_ENTRY STV_DEFAULT"
triton_poi_fused_native_group_norm_silu_25:
.text.triton_poi_fused_native_group_norm_silu_25:
[----:B------:R-:W-:Y:S01]  /*0000*/  LDC R1, c[0x0][0x28] ;  /* 0x00000a00ff017b82 */ /* 0x000fe20000000800 */
[----:B------:R-:W1:Y:S07]  /*0010*/  S2R R0, SR_TID.X ;  /* 0x0000000000007919 */ /* 0x000e6e0000002100 */
[----:B------:R-:W2:Y:S01]  /*0020*/  LDC.64 R10, c[0x0][0x220] ;  /* 0x00008800ff0a7b82 */ /* 0x000ea20000000a00 */
[----:B------:R-:W-:Y:S01]  /*0030*/  ULDC.64 UR4, c[0x0][0x208] ;  /* 0x0000820000047ab9 */ /* 0x000fe20000000a00 */
[----:B------:R-:W3:Y:S06]  /*0040*/  S2R R3, SR_CTAID.X ;  /* 0x0000000000037919 */ /* 0x000eec0000002500 */
[----:B------:R-:W4:Y:S08]  /*0050*/  LDC.64 R8, c[0x0][0x218] ;  /* 0x00008600ff087b82 */ /* 0x000f300000000a00 */
[----:B------:R-:W5:Y:S08]  /*0060*/  LDC.64 R6, c[0x0][0x228] ;  /* 0x00008a00ff067b82 */ /* 0x000f700000000a00 */
[----:B------:R-:W5:Y:S01]  /*0070*/  LDC.64 R4, c[0x0][0x230] ;  /* 0x00008c00ff047b82 */ /* 0x000f620000000a00 */
[----:B-1----:R-:W-:-:S04]  /*0080*/  SHF.L.U32 R0, R0, 0x1, RZ ;  /* 0x0000000100007819 */ /* 0x002fc800000006ff */
[----:B------:R-:W-:Y:S02]  /*0090*/  LOP3.LUT R0, R0, 0xfe, RZ, 0xc0, !PT ;  /* 0x000000fe00007812 */ /* 0x000fe400078ec0ff */
[----:B---3--:R-:W-:Y:S02]  /*00a0*/  SHF.R.S32.HI R13, RZ, 0x17, R3 ;  /* 0x00000017ff0d7819 */ /* 0x008fe40000011403 */
[----:B------:R-:W-:Y:S02]  /*00b0*/  LEA R0, R3, R0, 0x8 ;  /* 0x0000000003007211 */ /* 0x000fe400078e40ff */
[----:B------:R-:W-:Y:S01]  /*00c0*/  SGXT R13, R13, 0x1 ;  /* 0x000000010d0d781a */ /* 0x000fe20000000200 */
[----:B------:R-:W1:Y:S02]  /*00d0*/  LDC.64 R2, c[0x0][0x238] ;  /* 0x00008e00ff027b82 */ /* 0x000e640000000a00 */
[----:B----4-:R-:W-:Y:S01]  /*00e0*/  IMAD.WIDE R8, R0, 0x4, R8 ;  /* 0x0000000400087825 */ /* 0x010fe200078e0208 */
[----:B------:R-:W-:-:S02]  /*00f0*/  LEA.HI R12, R13, R0, RZ, 0x4 ;  /* 0x000000000d0c7211 */ /* 0x000fc400078f20ff */
[----:B------:R-:W-:Y:S02]  /*0100*/  LEA.HI R14, R13, R0, RZ, 0x8 ;  /* 0x000000000d0e7211 */ /* 0x000fe400078f40ff */
[----:B------:R-:W-:Y:S01]  /*0110*/  SHF.R.S32.HI R13, RZ, 0x4, R12 ;  /* 0x00000004ff0d7819 */ /* 0x000fe2000001140c */
[----:B------:R-:W3:Y:S01]  /*0120*/  LDG.E.64 R8, desc[UR4][R8.64] ;  /* 0x0000000408087981 */ /* 0x000ee2000c1e1b00 */
[----:B------:R-:W-:Y:S02]  /*0130*/  SHF.R.S32.HI R15, RZ, 0x8, R14 ;  /* 0x00000008ff0f7819 */ /* 0x000fe4000001140e */
[----:B------:R-:W-:-:S03]  /*0140*/  SHF.R.S32.HI R12, RZ, 0x1f, R12 ;  /* 0x0000001fff0c7819 */ /* 0x000fc6000001140c */
[----:B--2---:R-:W-:Y:S01]  /*0150*/  IMAD.WIDE R10, R15, 0x4, R10 ;  /* 0x000000040f0a7825 */ /* 0x004fe200078e020a */
[----:B------:R-:W-:-:S03]  /*0160*/  LEA.HI R12, R12, R13, RZ, 0x9 ;  /* 0x0000000d0c0c7211 */ /* 0x000fc600078f48ff */
[----:B-----5:R-:W-:Y:S01]  /*0170*/  IMAD.WIDE R6, R15, 0x4, R6 ;  /* 0x000000040f067825 */ /* 0x020fe200078e0206 */
[----:B------:R-:W-:Y:S01]  /*0180*/  LOP3.LUT R12, R12, 0xfffffe00, RZ, 0xc0, !PT ;  /* 0xfffffe000c0c7812 */ /* 0x000fe200078ec0ff */
[----:B------:R-:W3:Y:S03]  /*0190*/  LDG.E.EL R10, desc[UR4][R10.64] ;  /* 0x000000040a0a7981 */ /* 0x000ee6000c2e1900 */
[----:B------:R-:W-:Y:S01]  /*01a0*/  IADD3 R13, R13, -R12, RZ ;  /* 0x8000000c0d0d7210 */ /* 0x000fe20007ffe0ff */
[----:B------:R-:W2:Y:S04]  /*01b0*/  LDG.E.EL R6, desc[UR4][R6.64] ;  /* 0x0000000406067981 */ /* 0x000ea8000c2e1900 */
[----:B0-----:R-:W-:-:S04]  /*01c0*/  IMAD.WIDE R4, R13, 0x4, R4 ;  /* 0x000000040d047825 */ /* 0x001fc800078e0204 */
[----:B-1----:R-:W-:Y:S02]  /*01d0*/  IMAD.WIDE R2, R13, 0x4, R2 ;  /* 0x000000040d027825 */ /* 0x002fe400078e0202 */
[----:B------:R-:W4:Y:S04]  /*01e0*/  LDG.E.EL R4, desc[UR4][R4.64] ;  /* 0x0000000404047981 */ /* 0x000f28000c2e1900 */
[----:B------:R-:W4:Y:S01]  /*01f0*/  LDG.E.EL R3, desc[UR4][R2.64] ;  /* 0x0000000402037981 */ /* 0x000f22000c2e1900 */
[----:B---3--:R-:W-:-:S04]  /*0200*/  FADD R13, R8, -R10 ;  /* 0x8000000a080d7221 */ /* 0x008fc80000000000 */
[----:B--2---:R-:W-:Y:S01]  /*0210*/  FMUL R12, R6, R13 ;  /* 0x0000000d060c7220 */ /* 0x004fe20000400000 */
[----:B------:R-:W-:-:S04]  /*0220*/  FADD R13, R9, -R10 ;  /* 0x8000000a090d7221 */ /* 0x000fc80000000000 */
[----:B------:R-:W-:Y:S01]  /*0230*/  FMUL R10, R6, R13 ;  /* 0x0000000d060a7220 */ /* 0x000fe20000400000 */
[----:B----4-:R-:W-:-:S03]  /*0240*/  FFMA R12, R4, R12, R3 ;  /* 0x0000000c040c7223 */ /* 0x010fc60000000003 */
[----:B------:R-:W-:Y:S01]  /*0250*/  FFMA R10, R4, R10, R3 ;  /* 0x0000000a040a7223 */ /* 0x000fe20000000003 */
[----:B------:R-:W-:-:S03]  /*0260*/  FADD R8, RZ, -R12 ;  /* 0x8000000cff087221 */ /* 0x000fc60000000000 */
[----:B------:R-:W-:Y:S01]  /*0270*/  FADD R6, RZ, -R10 ;  /* 0x8000000aff067221 */ /* 0x000fe20000000000 */
[----:B------:R-:W-:-:S03]  /*0280*/  FMUL R8, R8, 1.4426950216293334961 ;  /* 0x3fb8aa3b08087820 */ /* 0x000fc60000400000 */
[----:B------:R-:W-:Y:S02]  /*0290*/  FMUL R6, R6, 1.4426950216293334961 ;  /* 0x3fb8aa3b06067820 */ /* 0x000fe40000400000 */
[----:B------:R-:W-:-:S03]  /*02a0*/  FSETP.GEU.AND P0, PT, R8, -126, PT ;  /* 0xc2fc00000800780b */ /* 0x000fc60003f0e000 */
[----:B------:R-:W-:-:S10]  /*02b0*/  FSETP.GEU.AND P1, PT, R6, -126, PT ;  /* 0xc2fc00000600780b */ /* 0x000fd40003f2e000 */
[----:B------:R-:W-:-:S03]  /*02c0*/  @!P0 FMUL R8, R8, 0.5 ;  /* 0x3f00000008088820 */ /* 0x000fc60000400000 */
[----:B------:R-:W-:Y:S01]  /*02d0*/  @!P1 FMUL R6, R6, 0.5 ;  /* 0x3f00000006069820 */ /* 0x000fe20000400000 */
[----:B------:R-:W0:Y:S08]  /*02e0*/  MUFU.EX2 R2, R8 ;  /* 0x0000000800027308 */ /* 0x000e300000000800 */
[----:B------:R-:W1:Y:S01]  /*02f0*/  MUFU.EX2 R3, R6 ;  /* 0x0000000600037308 */ /* 0x000e620000000800 */
[----:B0-----:R-:W-:-:S04]  /*0300*/  @!P0 FMUL R2, R2, R2 ;  /* 0x0000000202028220 */ /* 0x001fc80000400000 */
[----:B------:R-:W-:Y:S01]  /*0310*/  FADD R4, R2, 1 ;  /* 0x3f80000002047421 */ /* 0x000fe20000000000 */
[----:B-1----:R-:W-:-:S04]  /*0320*/  @!P1 FMUL R3, R3, R3 ;  /* 0x0000000303039220 */ /* 0x002fc80000400000 */
[----:B------:R-:W-:Y:S01]  /*0330*/  FADD R5, R3, 1 ;  /* 0x3f80000003057421 */ /* 0x000fe20000000000 */
[----:B------:R-:W-:Y:S01]  /*0340*/  FSETP.GT.AND P0, PT, R4, 8.50705917302346158658e+37, PT ;  /* 0x7e8000000400780b */ /* 0x000fe20003f04000 */
[----:B------:R-:W0:Y:S03]  /*0350*/  LDC.64 R2, c[0x0][0x210] ;  /* 0x00008400ff027b82 */ /* 0x000e260000000a00 */
[----:B------:R-:W-:Y:S01]  /*0360*/  FSETP.GT.AND P1, PT, R5, 8.50705917302346158658e+37, PT ;  /* 0x7e8000000500780b */ /* 0x000fe20003f24000 */
[----:B------:R-:W-:-:S08]  /*0370*/  HFMA2.MMA R6, -RZ, RZ, 1.625, 0 ;  /* 0x3e800000ff067435 */ /* 0x000fd000000001ff */
[----:B------:R-:W-:-:S04]  /*0380*/  @P0 FMUL R4, R4, 0.25 ;  /* 0x3e80000004040820 */ /* 0x000fc80000400000 */
[----:B------:R-:W-:Y:S02]  /*0390*/  @P1 FMUL R5, R5, 0.25 ;  /* 0x3e80000005051820 */ /* 0x000fe40000400000 */
[----:B------:R-:W1:Y:S08]  /*03a0*/  MUFU.RCP R4, R4 ;  /* 0x0000000400047308 */ /* 0x000e700000001000 */
[----:B------:R-:W2:Y:S01]  /*03b0*/  MUFU.RCP R5, R5 ;  /* 0x0000000500057308 */ /* 0x000ea20000001000 */
[----:B------:R-:W-:-:S02]  /*03c0*/  FSEL R7, R6, 1, P0 ;  /* 0x3f80000006077808 */ /* 0x000fc40000000000 */
[----:B------:R-:W-:-:S03]  /*03d0*/  FSEL R6, R6, 1, P1 ;  /* 0x3f80000006067808 */ /* 0x000fc60000800000 */
[----:B-1----:R-:W-:Y:S01]  /*03e0*/  FMUL R7, R4, R7 ;  /* 0x0000000704077220 */ /* 0x002fe20000400000 */
[----:B0-----:R-:W-:-:S04]  /*03f0*/  IMAD.WIDE R2, R0, 0x4, R2 ;  /* 0x0000000400027825 */ /* 0x001fc800078e0202 */
[----:B------:R-:W-:Y:S01]  /*0400*/  FMUL R8, R12, R7 ;  /* 0x000000070c087220 */ /* 0x000fe20000400000 */
[----:B--2---:R-:W-:-:S04]  /*0410*/  FMUL R9, R5, R6 ;  /* 0x0000000605097220 */ /* 0x004fc80000400000 */
[----:B------:R-:W-:-:S05]  /*0420*/  FMUL R9, R10, R9 ;  /* 0x000000090a097220 */ /* 0x000fca0000400000 */
[----:B------:R-:W-:Y:S01]  /*0430*/  STG.E.64 desc[UR4][R2.64], R8 ;  /* 0x0000000802007986 */ /* 0x000fe2000c101b04 */
[----:B------:R-:W-:Y:S05]  /*0440*/  EXIT ;  /* 0x000000000000794d */ /* 0x000fea0003800000 */
.L_x_0:
[----:B------:R-:W-:-:S00]  /*0450*/  BRA `(.L_x_0) ;  /* 0xfffffffc00fc7947 */ /* 0x000fc0000383ffff */
[----:B------:R-:W-:-:S00]  /*0460*/  NOP ;  /* 0x0000000000007918 */ /* 0x000fc00000000000 */
        /* <DEDUP_REMOVED lines=9> */
.L_x_1:


//--------------------- .nv.constant0.triton_poi_fused_native_group_norm_silu_25 --------------------------
	.section	.nv.constant0.triton_poi_fused_native_group_norm_silu_25,"a",@progbits
	.sectionflags	@""
	.align	4
.nv.constant0.triton_poi_fused_native_group_norm_silu_25:
	.zero		580
